//
// Generated by NVIDIA NVVM Compiler
//
// Compiler Build ID: CL-36424714
// Cuda compilation tools, release 13.0, V13.0.88
// Based on NVVM 20.0.0
//

.version 9.0
.target sm_100
.address_size 64

	// .globl	cross_entropy_loss_kernel
// _ZZ25cross_entropy_loss_kernelE10shared_mem has been demoted

.visible .entry cross_entropy_loss_kernel(
	.param .u64 .ptr .align 1 cross_entropy_loss_kernel_param_0,
	.param .u64 .ptr .align 1 cross_entropy_loss_kernel_param_1,
	.param .u64 .ptr .align 1 cross_entropy_loss_kernel_param_2,
	.param .u32 cross_entropy_loss_kernel_param_3,
	.param .f32 cross_entropy_loss_kernel_param_4
)
{
	.reg .pred 	%p<11>;
	.reg .b32 	%r<24>;
	.reg .b32 	%f<39>;
	.reg .b64 	%rd<10>;
	// demoted variable
	.shared .align 4 .b8 _ZZ25cross_entropy_loss_kernelE10shared_mem[4096];
	ld.param.u64 	%rd4, [cross_entropy_loss_kernel_param_0];
	ld.param.u64 	%rd5, [cross_entropy_loss_kernel_param_1];
	ld.param.u64 	%rd6, [cross_entropy_loss_kernel_param_2];
	ld.param.u32 	%r10, [cross_entropy_loss_kernel_param_3];
	ld.param.f32 	%f4, [cross_entropy_loss_kernel_param_4];
	cvta.to.global.u64 	%rd1, %rd6;
	mov.u32 	%r1, %tid.x;
	mov.u32 	%r11, %ctaid.x;
	mov.u32 	%r23, %ntid.x;
	mad.lo.s32 	%r22, %r11, %r23, %r1;
	setp.ne.s32 	%p1, %r22, 0;
	@%p1 bra 	$L__BB0_2;
	mov.b32 	%r12, 0;
	st.global.u32 	[%rd1], %r12;
$L__BB0_2:
	setp.ge.s32 	%p2, %r22, %r10;
	mov.f32 	%f38, 0f00000000;
	@%p2 bra 	$L__BB0_5;
	cvta.to.global.u64 	%rd2, %rd4;
	cvta.to.global.u64 	%rd3, %rd5;
	mov.u32 	%r13, %nctaid.x;
	mul.lo.s32 	%r4, %r23, %r13;
	mov.f32 	%f38, 0f00000000;
$L__BB0_4:
	mul.wide.s32 	%rd7, %r22, 4;
	add.s64 	%rd8, %rd2, %rd7;
	ld.global.f32 	%f7, [%rd8];
	add.s64 	%rd9, %rd3, %rd7;
	ld.global.f32 	%f8, [%rd9];
	add.f32 	%f9, %f4, %f8;
	setp.lt.f32 	%p3, %f9, 0f00800000;
	mul.f32 	%f10, %f9, 0f4B000000;
	selp.f32 	%f11, %f10, %f9, %p3;
	selp.f32 	%f12, 0fC1B80000, 0f00000000, %p3;
	mov.b32 	%r14, %f11;
	add.s32 	%r15, %r14, -1059760811;
	and.b32  	%r16, %r15, -8388608;
	sub.s32 	%r17, %r14, %r16;
	mov.b32 	%f13, %r17;
	cvt.rn.f32.s32 	%f14, %r16;
	fma.rn.f32 	%f15, %f14, 0f34000000, %f12;
	add.f32 	%f16, %f13, 0fBF800000;
	fma.rn.f32 	%f17, %f16, 0fBE055027, 0f3E1039F6;
	fma.rn.f32 	%f18, %f17, %f16, 0fBDF8CDCC;
	fma.rn.f32 	%f19, %f18, %f16, 0f3E0F2955;
	fma.rn.f32 	%f20, %f19, %f16, 0fBE2AD8B9;
	fma.rn.f32 	%f21, %f20, %f16, 0f3E4CED0B;
	fma.rn.f32 	%f22, %f21, %f16, 0fBE7FFF22;
	fma.rn.f32 	%f23, %f22, %f16, 0f3EAAAA78;
	fma.rn.f32 	%f24, %f23, %f16, 0fBF000000;
	mul.f32 	%f25, %f16, %f24;
	fma.rn.f32 	%f26, %f25, %f16, %f16;
	fma.rn.f32 	%f27, %f15, 0f3F317218, %f26;
	setp.gt.u32 	%p4, %r14, 2139095039;
	fma.rn.f32 	%f28, %f11, 0f7F800000, 0f7F800000;
	selp.f32 	%f29, %f28, %f27, %p4;
	setp.eq.f32 	%p5, %f11, 0f00000000;
	selp.f32 	%f30, 0fFF800000, %f29, %p5;
	fma.rn.f32 	%f38, %f7, %f30, %f38;
	add.s32 	%r22, %r22, %r4;
	setp.lt.s32 	%p6, %r22, %r10;
	@%p6 bra 	$L__BB0_4;
$L__BB0_5:
	shl.b32 	%r18, %r1, 2;
	mov.u32 	%r19, _ZZ25cross_entropy_loss_kernelE10shared_mem;
	add.s32 	%r7, %r19, %r18;
	st.shared.f32 	[%r7], %f38;
	bar.sync 	0;
	setp.lt.u32 	%p7, %r23, 2;
	@%p7 bra 	$L__BB0_9;
$L__BB0_6:
	shr.u32 	%r9, %r23, 1;
	setp.ge.u32 	%p8, %r1, %r9;
	@%p8 bra 	$L__BB0_8;
	shl.b32 	%r20, %r9, 2;
	add.s32 	%r21, %r7, %r20;
	ld.shared.f32 	%f31, [%r21];
	ld.shared.f32 	%f32, [%r7];
	add.f32 	%f33, %f31, %f32;
	st.shared.f32 	[%r7], %f33;
$L__BB0_8:
	bar.sync 	0;
	setp.gt.u32 	%p9, %r23, 3;
	mov.u32 	%r23, %r9;
	@%p9 bra 	$L__BB0_6;
$L__BB0_9:
	setp.ne.s32 	%p10, %r1, 0;
	@%p10 bra 	$L__BB0_11;
	ld.shared.f32 	%f34, [_ZZ25cross_entropy_loss_kernelE10shared_mem];
	neg.f32 	%f35, %f34;
	atom.global.add.f32 	%f36, [%rd1], %f35;
$L__BB0_11:
	ret;

}


// ===== COMPILED SASS (sm_100) =====

	.target	sm_100

	.elftype	@"ET_EXEC"


//--------------------- .note.nv.tkinfo           --------------------------
	.section	.note.nv.tkinfo,"",@"SHT_NOTE"
	.sectionflags	@"SHF_NOTE_NV_TKINFO"
	.tkinfo
        /*0018*/ 	.word	0x00000002
        /*0030*/ 	.string	""
        /*0030*/ 	.string	"ptxas"
        /*0030*/ 	.string	"Cuda compilation tools, release 13.0, V13.0.88"
        /*0030*/ 	.string	"Build cuda_13.0.r13.0/compiler.36424714_0"
        /*0030*/ 	.string	"-arch sm_100 -m 64 "



//--------------------- .note.nv.cuinfo           --------------------------
	.section	.note.nv.cuinfo,"",@"SHT_NOTE"
	.sectionflags	@"SHF_NOTE_NV_CUINFO"
        /*0018*/ 	.short	0x0002
        /*001a*/ 	.short	0x0064
        /*001c*/ 	.short	0x0082
	.zero		2


//--------------------- .nv.info                  --------------------------
	.section	.nv.info,"",@"SHT_CUDA_INFO"
	.align	4


	//----- nvinfo : EIATTR_REGCOUNT
	.align		4
        /*0000*/ 	.byte	0x04, 0x2f
        /*0002*/ 	.short	(.L_1 - .L_0)
	.align		4
.L_0:
        /*0004*/ 	.word	index@(cross_entropy_loss_kernel)
        /*0008*/ 	.word	0x00000016


	//----- nvinfo : EIATTR_FRAME_SIZE
	.align		4
.L_1:
        /*000c*/ 	.byte	0x04, 0x11
        /*000e*/ 	.short	(.L_3 - .L_2)
	.align		4
.L_2:
        /*0010*/ 	.word	index@(cross_entropy_loss_kernel)
        /*0014*/ 	.word	0x00000000


	//----- nvinfo : EIATTR_MIN_STACK_SIZE
	.align		4
.L_3:
        /*0018*/ 	.byte	0x04, 0x12
        /*001a*/ 	.short	(.L_5 - .L_4)
	.align		4
.L_4:
        /*001c*/ 	.word	index@(cross_entropy_loss_kernel)
        /*0020*/ 	.word	0x00000000
.L_5:


//--------------------- .nv.compat                --------------------------
	.section	.nv.compat,"",@"SHT_CUDA_COMPAT_INFO"
	.align	4
        /*0000*/ 	.byte	0x02, 0x09, 0x00, 0x00, 0x02, 0x02, 0x01, 0x00, 0x02, 0x05, 0x05, 0x00, 0x03, 0x07, 0x01, 0x01
        /*0010*/ 	.byte	0x02, 0x03, 0x00, 0x00, 0x02, 0x06, 0x01, 0x00, 0x04, 0x0b, 0x08, 0x00, 0x01, 0x00, 0x00, 0x00
        /*0020*/ 	.byte	0x00, 0x00, 0x00, 0x00


//--------------------- .nv.info.cross_entropy_loss_kernel --------------------------
	.section	.nv.info.cross_entropy_loss_kernel,"",@"SHT_CUDA_INFO"
	.sectionflags	@""
	.align	4


	//----- nvinfo : EIATTR_CUDA_API_VERSION
	.align		4
        /*0000*/ 	.byte	0x04, 0x37
        /*0002*/ 	.short	(.L_7 - .L_6)
.L_6:
        /*0004*/ 	.word	0x00000082


	//----- nvinfo : EIATTR_KPARAM_INFO
	.align		4
.L_7:
        /*0008*/ 	.byte	0x04, 0x17
        /*000a*/ 	.short	(.L_9 - .L_8)
.L_8:
        /*000c*/ 	.word	0x00000000
        /*0010*/ 	.short	0x0004
        /*0012*/ 	.short	0x001c
        /*0014*/ 	.byte	0x00, 0xf0, 0x11, 0x00


	//----- nvinfo : EIATTR_KPARAM_INFO
	.align		4
.L_9:
        /*0018*/ 	.byte	0x04, 0x17
        /*001a*/ 	.short	(.L_11 - .L_10)
.L_10:
        /*001c*/ 	.word	0x00000000
        /*0020*/ 	.short	0x0003
        /*0022*/ 	.short	0x0018
        /*0024*/ 	.byte	0x00, 0xf0, 0x11, 0x00


	//----- nvinfo : EIATTR_KPARAM_INFO
	.align		4
.L_11:
        /*0028*/ 	.byte	0x04, 0x17
        /*002a*/ 	.short	(.L_13 - .L_12)
.L_12:
        /*002c*/ 	.word	0x00000000
        /*0030*/ 	.short	0x0002
        /*0032*/ 	.short	0x0010
        /*0034*/ 	.byte	0x00, 0xf5, 0x21, 0x00


	//----- nvinfo : EIATTR_KPARAM_INFO
	.align		4
.L_13:
        /*0038*/ 	.byte	0x04, 0x17
        /*003a*/ 	.short	(.L_15 - .L_14)
.L_14:
        /*003c*/ 	.word	0x00000000
        /*0040*/ 	.short	0x0001
        /*0042*/ 	.short	0x0008
        /*0044*/ 	.byte	0x00, 0xf5, 0x21, 0x00


	//----- nvinfo : EIATTR_KPARAM_INFO
	.align		4
.L_15:
        /*0048*/ 	.byte	0x04, 0x17
        /*004a*/ 	.short	(.L_17 - .L_16)
.L_16:
        /*004c*/ 	.word	0x00000000
        /*0050*/ 	.short	0x0000
        /*0052*/ 	.short	0x0000
        /*0054*/ 	.byte	0x00, 0xf5, 0x21, 0x00


	//----- nvinfo : EIATTR_SPARSE_MMA_MASK
	.align		4
.L_17:
        /*0058*/ 	.byte	0x03, 0x50
        /*005a*/ 	.short	0x0000


	//----- nvinfo : EIATTR_MAXREG_COUNT
	.align		4
        /*005c*/ 	.byte	0x03, 0x1b
        /*005e*/ 	.short	0x00ff


	//----- nvinfo : EIATTR_NUM_BARRIERS
	.align		4
        /*0060*/ 	.byte	0x02, 0x4c
        /*0062*/ 	.byte	0x01
	.zero		1


	//----- nvinfo : EIATTR_MERCURY_ISA_VERSION
	.align		4
        /*0064*/ 	.byte	0x03, 0x5f
        /*0066*/ 	.short	0x0101


	//----- nvinfo : EIATTR_VRC_CTA_INIT_COUNT
	.align		4
        /*0068*/ 	.byte	0x02, 0x4a
	.zero		1
	.zero		1


	//----- nvinfo : EIATTR_EXIT_INSTR_OFFSETS
	.align		4
        /*006c*/ 	.byte	0x04, 0x1c
        /*006e*/ 	.short	(.L_19 - .L_18)


	//   ....[0]....
.L_18:
        /*0070*/ 	.word	0x000004c0


	//   ....[1]....
        /*0074*/ 	.word	0x00000540


	//----- nvinfo : EIATTR_CRS_STACK_SIZE
	.align		4
.L_19:
        /*0078*/ 	.byte	0x04, 0x1e
        /*007a*/ 	.short	(.L_21 - .L_20)
.L_20:
        /*007c*/ 	.word	0x00000000


	//----- nvinfo : EIATTR_CBANK_PARAM_SIZE
	.align		4
.L_21:
        /*0080*/ 	.byte	0x03, 0x19
        /*0082*/ 	.short	0x0020


	//----- nvinfo : EIATTR_PARAM_CBANK
	.align		4
        /*0084*/ 	.byte	0x04, 0x0a
        /*0086*/ 	.short	(.L_23 - .L_22)
	.align		4
.L_22:
        /*0088*/ 	.word	index@(.nv.constant0.cross_entropy_loss_kernel)
        /*008c*/ 	.short	0x0380
        /*008e*/ 	.short	0x0020


	//----- nvinfo : EIATTR_SW_WAR
	.align		4
.L_23:
        /*0090*/ 	.byte	0x04, 0x36
        /*0092*/ 	.short	(.L_25 - .L_24)
.L_24:
        /*0094*/ 	.word	0x00000008
.L_25:


//--------------------- .nv.callgraph             --------------------------
	.section	.nv.callgraph,"",@"SHT_CUDA_CALLGRAPH"
	.align	4
	.sectionentsize	8
	.align		4
        /*0000*/ 	.word	0x00000000
	.align		4
        /*0004*/ 	.word	0xffffffff
	.align		4
        /*0008*/ 	.word	0x00000000
	.align		4
        /*000c*/ 	.word	0xfffffffe
	.align		4
        /*0010*/ 	.word	0x00000000
	.align		4
        /*0014*/ 	.word	0xfffffffd
	.align		4
        /*0018*/ 	.word	0x00000000
	.align		4
        /*001c*/ 	.word	0xfffffffc


//--------------------- .text.cross_entropy_loss_kernel --------------------------
	.section	.text.cross_entropy_loss_kernel,"ax",@progbits
	.align	128
        .global         cross_entropy_loss_kernel
        .type           cross_entropy_loss_kernel,@function
        .size           cross_entropy_loss_kernel,(.L_x_6 - cross_entropy_loss_kernel)
        .other          cross_entropy_loss_kernel,@"STO_CUDA_ENTRY STV_DEFAULT"
cross_entropy_loss_kernel:
.text.cross_entropy_loss_kernel:
[----:B------:R-:W-:Y:S01]  /*0000*/  LDC R1, c[0x0][0x37c] ;  /* 0x0000df00ff017b82 */ /* 0x000fe20000000800 */
[----:B------:R-:W0:Y:S07]  /*0010*/  S2R R0, SR_TID.X ;  /* 0x0000000000007919 */ /* 0x000e2e0000002100 */
[----:B------:R-:W0:Y:S01]  /*0020*/  S2UR UR4, SR_CTAID.X ;  /* 0x00000000000479c3 */ /* 0x000e220000002500 */
[----:B------:R-:W1:Y:S01]  /*0030*/  LDCU.64 UR6, c[0x0][0x358] ;  /* 0x00006b00ff0677ac */ /* 0x000e620008000a00 */
[----:B------:R-:W-:Y:S01]  /*0040*/  BSSY.RECONVERGENT B0, `(.L_x_0) ;  /* 0x0000033000007945 */ /* 0x000fe20003800200 */
[----:B------:R-:W-:Y:S01]  /*0050*/  HFMA2 R8, -RZ, RZ, 0, 0 ;  /* 0x00000000ff087431 */ /* 0x000fe200000001ff */
[----:B------:R-:W2:Y:S04]  /*0060*/  LDCU UR5, c[0x0][0x398] ;  /* 0x00007300ff0577ac */ /* 0x000ea80008000800 */
[----:B------:R-:W0:Y:S01]  /*0070*/  LDC R7, c[0x0][0x360] ;  /* 0x0000d800ff077b82 */ /* 0x000e220000000800 */
[----:B------:R-:W3:Y:S01]  /*0080*/  LDCU UR8, c[0x0][0x39c] ;  /* 0x00007380ff0877ac */ /* 0x000ee20008000800 */
[----:B0-----:R-:W-:-:S05]  /*0090*/  IMAD R9, R7, UR4, R0 ;  /* 0x0000000407097c24 */ /* 0x001fca000f8e0200 */
[C---:B------:R-:W-:Y:S02]  /*00a0*/  ISETP.NE.AND P0, PT, R9.reuse, RZ, PT ;  /* 0x000000ff0900720c */ /* 0x040fe40003f05270 */
[----:B--2---:R-:W-:-:S11]  /*00b0*/  ISETP.GE.AND P1, PT, R9, UR5, PT ;  /* 0x0000000509007c0c */ /* 0x004fd6000bf26270 */
[----:B------:R-:W1:Y:S02]  /*00c0*/  @!P0 LDC.64 R2, c[0x0][0x390] ;  /* 0x0000e400ff028b82 */ /* 0x000e640000000a00 */
[----:B-1----:R0:W-:Y:S01]  /*00d0*/  @!P0 STG.E desc[UR6][R2.64], RZ ;  /* 0x000000ff02008986 */ /* 0x0021e2000c101906 */
[----:B---3--:R-:W-:Y:S05]  /*00e0*/  @P1 BRA `(.L_x_1) ;  /* 0x0000000000a01947 */ /* 0x008fea0003800000 */
[----:B0-----:R-:W0:Y:S01]  /*00f0*/  LDC.64 R2, c[0x0][0x380] ;  /* 0x0000e000ff027b82 */ /* 0x001e220000000a00 */
[----:B------:R-:W1:Y:S01]  /*0100*/  LDCU UR4, c[0x0][0x370] ;  /* 0x00006e00ff0477ac */ /* 0x000e620008000800 */
[----:B------:R-:W-:-:S06]  /*0110*/  MOV R8, RZ ;  /* 0x000000ff00087202 */ /* 0x000fcc0000000f00 */
[----:B------:R-:W2:Y:S01]  /*0120*/  LDC.64 R4, c[0x0][0x388] ;  /* 0x0000e200ff047b82 */ /* 0x000ea20000000a00 */
[----:B-1----:R-:W-:-:S07]  /*0130*/  IMAD R6, R7, UR4, RZ ;  /* 0x0000000407067c24 */ /* 0x002fce000f8e02ff */
.L_x_2:
[----:B--2---:R-:W-:-:S06]  /*0140*/  IMAD.WIDE R14, R9, 0x4, R4 ;  /* 0x00000004090e7825 */ /* 0x004fcc00078e0204 */
[----:B------:R-:W2:Y:S01]  /*0150*/  LDG.E R14, desc[UR6][R14.64] ;  /* 0x000000060e0e7981 */ /* 0x000ea2000c1e1900 */
[----:B0-----:R-:W-:-:S05]  /*0160*/  IMAD.WIDE R12, R9, 0x4, R2 ;  /* 0x00000004090c7825 */ /* 0x001fca00078e0202 */
[----:B------:R0:W3:Y:S01]  /*0170*/  LDG.E R11, desc[UR6][R12.64] ;  /* 0x000000060c0b7981 */ /* 0x0000e2000c1e1900 */
[----:B------:R-:W-:Y:S02]  /*0180*/  MOV R19, 0x3e055027 ;  /* 0x3e05502700137802 */ /* 0x000fe40000000f00 */
[----:B------:R-:W-:-:S04]  /*0190*/  IADD3 R9, PT, PT, R6, R9, RZ ;  /* 0x0000000906097210 */ /* 0x000fc80007ffe0ff */
[----:B------:R-:W-:Y:S02]  /*01a0*/  ISETP.GE.AND P1, PT, R9, UR5, PT ;  /* 0x0000000509007c0c */ /* 0x000fe4000bf26270 */
[----:B0-----:R-:W-:Y:S01]  /*01b0*/  MOV R13, 0x7f800000 ;  /* 0x7f800000000d7802 */ /* 0x001fe20000000f00 */
[----:B--2---:R-:W-:-:S05]  /*01c0*/  FADD R10, R14, UR8 ;  /* 0x000000080e0a7e21 */ /* 0x004fca0008000000 */
[----:B------:R-:W-:-:S04]  /*01d0*/  FSETP.GEU.AND P0, PT, R10, 1.175494350822287508e-38, PT ;  /* 0x008000000a00780b */ /* 0x000fc80003f0e000 */
[----:B------:R-:W-:-:S09]  /*01e0*/  FSEL R12, RZ, -23, P0 ;  /* 0xc1b80000ff0c7808 */ /* 0x000fd20000000000 */
[----:B------:R-:W-:-:S05]  /*01f0*/  @!P0 FMUL R10, R10, 8388608 ;  /* 0x4b0000000a0a8820 */ /* 0x000fca0000400000 */
[C---:B------:R-:W-:Y:S02]  /*0200*/  IADD3 R16, PT, PT, R10.reuse, -0x3f2aaaab, RZ ;  /* 0xc0d555550a107810 */ /* 0x040fe40007ffe0ff */
[----:B------:R-:W-:Y:S02]  /*0210*/  ISETP.GT.U32.AND P0, PT, R10, 0x7f7fffff, PT ;  /* 0x7f7fffff0a00780c */ /* 0x000fe40003f04070 */
[----:B------:R-:W-:-:S04]  /*0220*/  LOP3.LUT R17, R16, 0xff800000, RZ, 0xc0, !PT ;  /* 0xff80000010117812 */ /* 0x000fc800078ec0ff */
[-C--:B------:R-:W-:Y:S02]  /*0230*/  IADD3 R16, PT, PT, R10, -R17.reuse, RZ ;  /* 0x800000110a107210 */ /* 0x080fe40007ffe0ff */
[----:B------:R-:W-:-:S03]  /*0240*/  I2FP.F32.S32 R17, R17 ;  /* 0x0000001100117245 */ /* 0x000fc60000201400 */
[----:B------:R-:W-:Y:S02]  /*0250*/  FADD R16, R16, -1 ;  /* 0xbf80000010107421 */ /* 0x000fe40000000000 */
[----:B------:R-:W-:Y:S02]  /*0260*/  FFMA R12, R17, 1.1920928955078125e-07, R12 ;  /* 0x34000000110c7823 */ /* 0x000fe4000000000c */
[----:B------:R-:W-:-:S04]  /*0270*/  FFMA R15, R16, -R19, 0.14084610342979431152 ;  /* 0x3e1039f6100f7423 */ /* 0x000fc80000000813 */
[----:B------:R-:W-:-:S04]  /*0280*/  FFMA R15, R16, R15, -0.12148627638816833496 ;  /* 0xbdf8cdcc100f7423 */ /* 0x000fc8000000000f */
[----:B------:R-:W-:-:S04]  /*0290*/  FFMA R15, R16, R15, 0.13980610668659210205 ;  /* 0x3e0f2955100f7423 */ /* 0x000fc8000000000f */
[----:B------:R-:W-:-:S04]  /*02a0*/  FFMA R15, R16, R15, -0.16684235632419586182 ;  /* 0xbe2ad8b9100f7423 */ /* 0x000fc8000000000f */
[----:B------:R-:W-:-:S04]  /*02b0*/  FFMA R15, R16, R15, 0.20012299716472625732 ;  /* 0x3e4ced0b100f7423 */ /* 0x000fc8000000000f */
[----:B------:R-:W-:-:S04]  /*02c0*/  FFMA R15, R16, R15, -0.24999669194221496582 ;  /* 0xbe7fff22100f7423 */ /* 0x000fc8000000000f */
[----:B------:R-:W-:-:S04]  /*02d0*/  FFMA R15, R16, R15, 0.33333182334899902344 ;  /* 0x3eaaaa78100f7423 */ /* 0x000fc8000000000f */
[----:B------:R-:W-:-:S04]  /*02e0*/  FFMA R15, R16, R15, -0.5 ;  /* 0xbf000000100f7423 */ /* 0x000fc8000000000f */
[----:B------:R-:W-:-:S04]  /*02f0*/  FMUL R15, R16, R15 ;  /* 0x0000000f100f7220 */ /* 0x000fc80000400000 */
[----:B------:R-:W-:-:S04]  /*0300*/  FFMA R15, R16, R15, R16 ;  /* 0x0000000f100f7223 */ /* 0x000fc80000000010 */
[----:B------:R-:W-:Y:S01]  /*0310*/  FFMA R12, R12, 0.69314718246459960938, R15 ;  /* 0x3f3172180c0c7823 */ /* 0x000fe2000000000f */
[C---:B------:R-:W-:Y:S01]  /*0320*/  @P0 FFMA R12, R10.reuse, R13, +INF ;  /* 0x7f8000000a0c0423 */ /* 0x040fe2000000000d */
[----:B------:R-:W-:-:S04]  /*0330*/  FSETP.NEU.AND P0, PT, R10, RZ, PT ;  /* 0x000000ff0a00720b */ /* 0x000fc80003f0d000 */
[----:B------:R-:W-:-:S05]  /*0340*/  FSEL R12, R12, -INF , P0 ;  /* 0xff8000000c0c7808 */ /* 0x000fca0000000000 */
[----:B---3--:R-:W-:Y:S01]  /*0350*/  FFMA R8, R11, R12, R8 ;  /* 0x0000000c0b087223 */ /* 0x008fe20000000008 */
[----:B------:R-:W-:Y:S06]  /*0360*/  @!P1 BRA `(.L_x_2) ;  /* 0xfffffffc00749947 */ /* 0x000fec000383ffff */
.L_x_1:
[----:B------:R-:W-:Y:S05]  /*0370*/  BSYNC.RECONVERGENT B0 ;  /* 0x0000000000007941 */ /* 0x000fea0003800200 */
.L_x_0:
[----:B------:R-:W1:Y:S01]  /*0380*/  S2UR UR5, SR_CgaCtaId ;  /* 0x00000000000579c3 */ /* 0x000e620000008800 */
[----:B------:R-:W-:Y:S01]  /*0390*/  UMOV UR4, 0x400 ;  /* 0x0000040000047882 */ /* 0x000fe20000000000 */
[----:B------:R-:W-:Y:S02]  /*03a0*/  ISETP.GE.U32.AND P1, PT, R7, 0x2, PT ;  /* 0x000000020700780c */ /* 0x000fe40003f26070 */
[----:B------:R-:W-:Y:S01]  /*03b0*/  ISETP.NE.AND P0, PT, R0, RZ, PT ;  /* 0x000000ff0000720c */ /* 0x000fe20003f05270 */
[----:B-1----:R-:W-:-:S06]  /*03c0*/  ULEA UR4, UR5, UR4, 0x18 ;  /* 0x0000000405047291 */ /* 0x002fcc000f8ec0ff */
[----:B0-----:R-:W-:-:S05]  /*03d0*/  LEA R3, R0, UR4, 0x2 ;  /* 0x0000000400037c11 */ /* 0x001fca000f8e10ff */
[----:B------:R0:W-:Y:S01]  /*03e0*/  STS [R3], R8 ;  /* 0x0000000803007388 */ /* 0x0001e20000000800 */
[----:B------:R-:W-:Y:S06]  /*03f0*/  BAR.SYNC.DEFER_BLOCKING 0x0 ;  /* 0x0000000000007b1d */ /* 0x000fec0000010000 */
[----:B------:R-:W-:Y:S05]  /*0400*/  @!P1 BRA `(.L_x_3) ;  /* 0x00000000002c9947 */ /* 0x000fea0003800000 */
.L_x_4:
[----:B------:R-:W-:-:S04]  /*0410*/  SHF.R.U32.HI R6, RZ, 0x1, R7 ;  /* 0x00000001ff067819 */ /* 0x000fc80000011607 */
[----:B------:R-:W-:-:S13]  /*0420*/  ISETP.GE.U32.AND P1, PT, R0, R6, PT ;  /* 0x000000060000720c */ /* 0x000fda0003f26070 */
[----:B------:R-:W-:Y:S01]  /*0430*/  @!P1 LEA R2, R6, R3, 0x2 ;  /* 0x0000000306029211 */ /* 0x000fe200078e10ff */
[----:B------:R-:W-:Y:S05]  /*0440*/  @!P1 LDS R5, [R3] ;  /* 0x0000000003059984 */ /* 0x000fea0000000800 */
[----:B------:R-:W1:Y:S02]  /*0450*/  @!P1 LDS R2, [R2] ;  /* 0x0000000002029984 */ /* 0x000e640000000800 */
[----:B-1----:R-:W-:-:S05]  /*0460*/  @!P1 FADD R4, R2, R5 ;  /* 0x0000000502049221 */ /* 0x002fca0000000000 */
[----:B------:R1:W-:Y:S01]  /*0470*/  @!P1 STS [R3], R4 ;  /* 0x0000000403009388 */ /* 0x0003e20000000800 */
[----:B------:R-:W-:Y:S01]  /*0480*/  BAR.SYNC.DEFER_BLOCKING 0x0 ;  /* 0x0000000000007b1d */ /* 0x000fe20000010000 */
[----:B------:R-:W-:Y:S02]  /*0490*/  ISETP.GT.U32.AND P1, PT, R7, 0x3, PT ;  /* 0x000000030700780c */ /* 0x000fe40003f24070 */
[----:B------:R-:W-:-:S11]  /*04a0*/  MOV R7, R6 ;  /* 0x0000000600077202 */ /* 0x000fd60000000f00 */
[----:B-1----:R-:W-:Y:S05]  /*04b0*/  @P1 BRA `(.L_x_4) ;  /* 0xfffffffc00d41947 */ /* 0x002fea000383ffff */
.L_x_3:
[----:B------:R-:W-:Y:S05]  /*04c0*/  @P0 EXIT ;  /* 0x000000000000094d */ /* 0x000fea0003800000 */
[----:B------:R-:W1:Y:S01]  /*04d0*/  S2UR UR5, SR_CgaCtaId ;  /* 0x00000000000579c3 */ /* 0x000e620000008800 */
[----:B------:R-:W-:-:S07]  /*04e0*/  UMOV UR4, 0x400 ;  /* 0x0000040000047882 */ /* 0x000fce0000000000 */
[----:B0-----:R-:W0:Y:S01]  /*04f0*/  LDC.64 R2, c[0x0][0x390] ;  /* 0x0000e400ff027b82 */ /* 0x001e220000000a00 */
[----:B-1----:R-:W-:-:S09]  /*0500*/  ULEA UR4, UR5, UR4, 0x18 ;  /* 0x0000000405047291 */ /* 0x002fd2000f8ec0ff */
[----:B------:R-:W1:Y:S02]  /*0510*/  LDS R0, [UR4] ;  /* 0x00000004ff007984 */ /* 0x000e640008000800 */
[----:B-1----:R-:W-:-:S05]  /*0520*/  FADD R5, -R0, -RZ ;  /* 0x800000ff00057221 */ /* 0x002fca0000000100 */
[----:B0-----:R-:W-:Y:S01]  /*0530*/  REDG.E.ADD.F32.FTZ.RN.STRONG.GPU desc[UR6][R2.64], R5 ;  /* 0x00000005020079a6 */ /* 0x001fe2000c12f306 */
[----:B------:R-:W-:Y:S05]  /*0540*/  EXIT ;  /* 0x000000000000794d */ /* 0x000fea0003800000 */
.L_x_5:
[----:B------:R-:W-:-:S00]  /*0550*/  BRA `(.L_x_5) ;  /* 0xfffffffc00fc7947 */ /* 0x000fc0000383ffff */
[----:B------:R-:W-:-:S00]  /*0560*/  NOP ;  /* 0x0000000000007918 */ /* 0x000fc00000000000 */
        /* <DEDUP_REMOVED lines=9> */
.L_x_6:


//--------------------- .nv.shared.cross_entropy_loss_kernel --------------------------
	.section	.nv.shared.cross_entropy_loss_kernel,"aw",@nobits
	.sectionflags	@""
	.align	4
.nv.shared.cross_entropy_loss_kernel:
	.zero		5120


//--------------------- .nv.shared.reserved.0     --------------------------
	.section	.nv.shared.reserved.0,"aw",@nobits
	.weak		__nv_reservedSMEM_offset_0_alias
	.size		__nv_reservedSMEM_offset_0_alias, 0, 64
	.other		__nv_reservedSMEM_offset_0_alias,@"STO_CUDA_RESERVED_SHARED STV_DEFAULT"
__nv_reservedSMEM_offset_0_alias:
	.zero		0
	.zero		64


//--------------------- .nv.constant0.cross_entropy_loss_kernel --------------------------
	.section	.nv.constant0.cross_entropy_loss_kernel,"a",@progbits
	.sectionflags	@""
	.align	4
.nv.constant0.cross_entropy_loss_kernel:
	.zero		928


//--------------------- SYMBOLS --------------------------

	.type		.nv.reservedSmem.offset0,@object
	.size		.nv.reservedSmem.offset0,0x4
	.type		.nv.reservedSmem.cap,@object
	.size		.nv.reservedSmem.cap,0x4
